//
// Generated by NVIDIA NVVM Compiler
//
// Compiler Build ID: CL-36424714
// Cuda compilation tools, release 13.0, V13.0.88
// Based on NVVM 20.0.0
//

.version 9.0
.target sm_100
.address_size 64

	// .globl	_Z4calcPfiii

.visible .entry _Z4calcPfiii(
	.param .u64 .ptr .align 1 _Z4calcPfiii_param_0,
	.param .u32 _Z4calcPfiii_param_1,
	.param .u32 _Z4calcPfiii_param_2,
	.param .u32 _Z4calcPfiii_param_3
)
{
	.reg .pred 	%p<16>;
	.reg .b32 	%r<47>;
	.reg .b32 	%f<69>;
	.reg .b64 	%rd<33>;
	.reg .b64 	%fd<15>;

	ld.param.u64 	%rd7, [_Z4calcPfiii_param_0];
	ld.param.u32 	%r17, [_Z4calcPfiii_param_1];
	ld.param.u32 	%r18, [_Z4calcPfiii_param_2];
	ld.param.u32 	%r16, [_Z4calcPfiii_param_3];
	cvta.to.global.u64 	%rd1, %rd7;
	mov.u32 	%r19, %ctaid.x;
	mov.u32 	%r20, %ntid.x;
	mov.u32 	%r21, %tid.x;
	mad.lo.s32 	%r22, %r19, %r20, %r21;
	mov.u32 	%r23, %ctaid.y;
	mov.u32 	%r24, %ntid.y;
	mov.u32 	%r25, %tid.y;
	mad.lo.s32 	%r26, %r23, %r24, %r25;
	setp.eq.s32 	%p1, %r22, 0;
	setp.eq.s32 	%p2, %r26, 0;
	or.pred  	%p3, %p1, %p2;
	add.s32 	%r27, %r17, -1;
	setp.ge.s32 	%p4, %r22, %r27;
	or.pred  	%p5, %p3, %p4;
	add.s32 	%r28, %r18, -1;
	setp.ge.s32 	%p6, %r26, %r28;
	or.pred  	%p7, %p5, %p6;
	setp.lt.s32 	%p8, %r16, 1;
	or.pred  	%p9, %p7, %p8;
	@%p9 bra 	$L__BB0_9;
	mul.lo.s32 	%r3, %r18, %r17;
	mul.lo.s32 	%r30, %r17, %r26;
	sub.s32 	%r4, %r30, %r17;
	add.s32 	%r5, %r30, %r22;
	and.b32  	%r6, %r16, 3;
	setp.lt.u32 	%p10, %r16, 4;
	mov.b32 	%r46, 0;
	@%p10 bra 	$L__BB0_4;
	mul.wide.s32 	%rd8, %r5, 4;
	add.s64 	%rd2, %rd1, %rd8;
	ld.global.f32 	%f68, [%rd2];
	add.s32 	%r31, %r22, %r4;
	mul.wide.s32 	%rd9, %r31, 4;
	add.s64 	%rd3, %rd1, %rd9;
	mul.wide.s32 	%rd10, %r17, 4;
	add.s64 	%rd4, %rd2, %rd10;
	mul.wide.s32 	%rd11, %r3, 4;
	add.s64 	%rd5, %rd2, %rd11;
	add.s64 	%rd6, %rd5, %rd10;
	and.b32  	%r46, %r16, 2147483644;
	neg.s32 	%r44, %r46;
$L__BB0_3:
	.pragma "nounroll";
	ld.global.f32 	%f4, [%rd2+-4];
	add.f32 	%f5, %f68, %f4;
	ld.global.f32 	%f6, [%rd2+4];
	add.f32 	%f7, %f5, %f6;
	ld.global.f32 	%f8, [%rd3];
	add.f32 	%f9, %f7, %f8;
	ld.global.f32 	%f10, [%rd4];
	add.f32 	%f11, %f9, %f10;
	cvt.f64.f32 	%fd1, %f11;
	mul.f64 	%fd2, %fd1, 0d3FC999999999999A;
	cvt.rn.f32.f64 	%f12, %fd2;
	st.global.f32 	[%rd5], %f12;
	ld.global.f32 	%f13, [%rd5+-4];
	add.f32 	%f14, %f13, %f12;
	ld.global.f32 	%f15, [%rd5+4];
	add.f32 	%f16, %f14, %f15;
	add.s64 	%rd13, %rd3, %rd11;
	ld.global.f32 	%f17, [%rd13];
	add.f32 	%f18, %f16, %f17;
	ld.global.f32 	%f19, [%rd6];
	add.f32 	%f20, %f18, %f19;
	cvt.f64.f32 	%fd3, %f20;
	mul.f64 	%fd4, %fd3, 0d3FC999999999999A;
	cvt.rn.f32.f64 	%f21, %fd4;
	st.global.f32 	[%rd2], %f21;
	ld.global.f32 	%f22, [%rd2+-4];
	add.f32 	%f23, %f22, %f21;
	ld.global.f32 	%f24, [%rd2+4];
	add.f32 	%f25, %f23, %f24;
	ld.global.f32 	%f26, [%rd3];
	add.f32 	%f27, %f25, %f26;
	ld.global.f32 	%f28, [%rd4];
	add.f32 	%f29, %f27, %f28;
	cvt.f64.f32 	%fd5, %f29;
	mul.f64 	%fd6, %fd5, 0d3FC999999999999A;
	cvt.rn.f32.f64 	%f30, %fd6;
	st.global.f32 	[%rd5], %f30;
	ld.global.f32 	%f31, [%rd5+-4];
	add.f32 	%f32, %f31, %f30;
	ld.global.f32 	%f33, [%rd5+4];
	add.f32 	%f34, %f32, %f33;
	ld.global.f32 	%f35, [%rd13];
	add.f32 	%f36, %f34, %f35;
	ld.global.f32 	%f37, [%rd6];
	add.f32 	%f38, %f36, %f37;
	cvt.f64.f32 	%fd7, %f38;
	mul.f64 	%fd8, %fd7, 0d3FC999999999999A;
	cvt.rn.f32.f64 	%f68, %fd8;
	st.global.f32 	[%rd2], %f68;
	add.s32 	%r44, %r44, 4;
	setp.ne.s32 	%p11, %r44, 0;
	@%p11 bra 	$L__BB0_3;
$L__BB0_4:
	setp.eq.s32 	%p12, %r6, 0;
	@%p12 bra 	$L__BB0_9;
	setp.eq.s32 	%p13, %r6, 1;
	@%p13 bra 	$L__BB0_7;
	mul.wide.s32 	%rd14, %r5, 4;
	add.s64 	%rd15, %rd1, %rd14;
	ld.global.f32 	%f39, [%rd15];
	ld.global.f32 	%f40, [%rd15+-4];
	add.f32 	%f41, %f39, %f40;
	ld.global.f32 	%f42, [%rd15+4];
	add.f32 	%f43, %f41, %f42;
	add.s32 	%r33, %r22, %r4;
	mul.wide.s32 	%rd16, %r33, 4;
	add.s64 	%rd17, %rd1, %rd16;
	ld.global.f32 	%f44, [%rd17];
	add.f32 	%f45, %f43, %f44;
	mul.wide.s32 	%rd18, %r17, 4;
	add.s64 	%rd19, %rd15, %rd18;
	ld.global.f32 	%f46, [%rd19];
	add.f32 	%f47, %f45, %f46;
	cvt.f64.f32 	%fd9, %f47;
	mul.f64 	%fd10, %fd9, 0d3FC999999999999A;
	cvt.rn.f32.f64 	%f48, %fd10;
	add.s32 	%r34, %r5, %r3;
	mul.wide.s32 	%rd20, %r34, 4;
	add.s64 	%rd21, %rd1, %rd20;
	st.global.f32 	[%rd21], %f48;
	ld.global.f32 	%f49, [%rd21+-4];
	add.f32 	%f50, %f49, %f48;
	ld.global.f32 	%f51, [%rd21+4];
	add.f32 	%f52, %f50, %f51;
	add.s32 	%r35, %r33, %r3;
	mul.wide.s32 	%rd22, %r35, 4;
	add.s64 	%rd23, %rd1, %rd22;
	ld.global.f32 	%f53, [%rd23];
	add.f32 	%f54, %f52, %f53;
	add.s64 	%rd24, %rd21, %rd18;
	ld.global.f32 	%f55, [%rd24];
	add.f32 	%f56, %f54, %f55;
	cvt.f64.f32 	%fd11, %f56;
	mul.f64 	%fd12, %fd11, 0d3FC999999999999A;
	cvt.rn.f32.f64 	%f57, %fd12;
	st.global.f32 	[%rd15], %f57;
	add.s32 	%r46, %r46, 2;
$L__BB0_7:
	and.b32  	%r36, %r16, 1;
	setp.eq.b32 	%p14, %r36, 1;
	not.pred 	%p15, %p14;
	@%p15 bra 	$L__BB0_9;
	and.b32  	%r37, %r46, 1;
	xor.b32  	%r38, %r37, 1;
	mul.lo.s32 	%r39, %r37, %r3;
	add.s32 	%r40, %r39, %r22;
	add.s32 	%r41, %r5, %r39;
	mul.wide.s32 	%rd25, %r41, 4;
	add.s64 	%rd26, %rd1, %rd25;
	ld.global.f32 	%f58, [%rd26];
	ld.global.f32 	%f59, [%rd26+-4];
	add.f32 	%f60, %f58, %f59;
	ld.global.f32 	%f61, [%rd26+4];
	add.f32 	%f62, %f60, %f61;
	add.s32 	%r42, %r40, %r4;
	mul.wide.s32 	%rd27, %r42, 4;
	add.s64 	%rd28, %rd1, %rd27;
	ld.global.f32 	%f63, [%rd28];
	add.f32 	%f64, %f62, %f63;
	mul.wide.s32 	%rd29, %r17, 4;
	add.s64 	%rd30, %rd26, %rd29;
	ld.global.f32 	%f65, [%rd30];
	add.f32 	%f66, %f64, %f65;
	cvt.f64.f32 	%fd13, %f66;
	mul.f64 	%fd14, %fd13, 0d3FC999999999999A;
	cvt.rn.f32.f64 	%f67, %fd14;
	mad.lo.s32 	%r43, %r38, %r3, %r5;
	mul.wide.s32 	%rd31, %r43, 4;
	add.s64 	%rd32, %rd1, %rd31;
	st.global.f32 	[%rd32], %f67;
$L__BB0_9:
	ret;

}


// ===== COMPILED SASS (sm_100) =====

	.target	sm_100

	.elftype	@"ET_EXEC"


//--------------------- .note.nv.tkinfo           --------------------------
	.section	.note.nv.tkinfo,"",@"SHT_NOTE"
	.sectionflags	@"SHF_NOTE_NV_TKINFO"
	.tkinfo
        /*0018*/ 	.word	0x00000002
        /*0030*/ 	.string	""
        /*0030*/ 	.string	"ptxas"
        /*0030*/ 	.string	"Cuda compilation tools, release 13.0, V13.0.88"
        /*0030*/ 	.string	"Build cuda_13.0.r13.0/compiler.36424714_0"
        /*0030*/ 	.string	"-arch sm_100 -m 64 "



//--------------------- .note.nv.cuinfo           --------------------------
	.section	.note.nv.cuinfo,"",@"SHT_NOTE"
	.sectionflags	@"SHF_NOTE_NV_CUINFO"
        /*0018*/ 	.short	0x0002
        /*001a*/ 	.short	0x0064
        /*001c*/ 	.short	0x0082
	.zero		2


//--------------------- .nv.info                  --------------------------
	.section	.nv.info,"",@"SHT_CUDA_INFO"
	.align	4


	//----- nvinfo : EIATTR_REGCOUNT
	.align		4
        /*0000*/ 	.byte	0x04, 0x2f
        /*0002*/ 	.short	(.L_1 - .L_0)
	.align		4
.L_0:
        /*0004*/ 	.word	index@(_Z4calcPfiii)
        /*0008*/ 	.word	0x00000020


	//----- nvinfo : EIATTR_FRAME_SIZE
	.align		4
.L_1:
        /*000c*/ 	.byte	0x04, 0x11
        /*000e*/ 	.short	(.L_3 - .L_2)
	.align		4
.L_2:
        /*0010*/ 	.word	index@(_Z4calcPfiii)
        /*0014*/ 	.word	0x00000000


	//----- nvinfo : EIATTR_MIN_STACK_SIZE
	.align		4
.L_3:
        /*0018*/ 	.byte	0x04, 0x12
        /*001a*/ 	.short	(.L_5 - .L_4)
	.align		4
.L_4:
        /*001c*/ 	.word	index@(_Z4calcPfiii)
        /*0020*/ 	.word	0x00000000
.L_5:


//--------------------- .nv.compat                --------------------------
	.section	.nv.compat,"",@"SHT_CUDA_COMPAT_INFO"
	.align	4
        /*0000*/ 	.byte	0x02, 0x09, 0x00, 0x00, 0x02, 0x02, 0x01, 0x00, 0x02, 0x05, 0x05, 0x00, 0x03, 0x07, 0x01, 0x01
        /*0010*/ 	.byte	0x02, 0x03, 0x00, 0x00, 0x02, 0x06, 0x01, 0x00, 0x04, 0x0b, 0x08, 0x00, 0x01, 0x00, 0x00, 0x00
        /*0020*/ 	.byte	0x00, 0x00, 0x00, 0x00


//--------------------- .nv.info._Z4calcPfiii     --------------------------
	.section	.nv.info._Z4calcPfiii,"",@"SHT_CUDA_INFO"
	.sectionflags	@""
	.align	4


	//----- nvinfo : EIATTR_CUDA_API_VERSION
	.align		4
        /*0000*/ 	.byte	0x04, 0x37
        /*0002*/ 	.short	(.L_7 - .L_6)
.L_6:
        /*0004*/ 	.word	0x00000082


	//----- nvinfo : EIATTR_KPARAM_INFO
	.align		4
.L_7:
        /*0008*/ 	.byte	0x04, 0x17
        /*000a*/ 	.short	(.L_9 - .L_8)
.L_8:
        /*000c*/ 	.word	0x00000000
        /*0010*/ 	.short	0x0003
        /*0012*/ 	.short	0x0010
        /*0014*/ 	.byte	0x00, 0xf0, 0x11, 0x00


	//----- nvinfo : EIATTR_KPARAM_INFO
	.align		4
.L_9:
        /*0018*/ 	.byte	0x04, 0x17
        /*001a*/ 	.short	(.L_11 - .L_10)
.L_10:
        /*001c*/ 	.word	0x00000000
        /*0020*/ 	.short	0x0002
        /*0022*/ 	.short	0x000c
        /*0024*/ 	.byte	0x00, 0xf0, 0x11, 0x00


	//----- nvinfo : EIATTR_KPARAM_INFO
	.align		4
.L_11:
        /*0028*/ 	.byte	0x04, 0x17
        /*002a*/ 	.short	(.L_13 - .L_12)
.L_12:
        /*002c*/ 	.word	0x00000000
        /*0030*/ 	.short	0x0001
        /*0032*/ 	.short	0x0008
        /*0034*/ 	.byte	0x00, 0xf0, 0x11, 0x00


	//----- nvinfo : EIATTR_KPARAM_INFO
	.align		4
.L_13:
        /*0038*/ 	.byte	0x04, 0x17
        /*003a*/ 	.short	(.L_15 - .L_14)
.L_14:
        /*003c*/ 	.word	0x00000000
        /*0040*/ 	.short	0x0000
        /*0042*/ 	.short	0x0000
        /*0044*/ 	.byte	0x00, 0xf5, 0x21, 0x00


	//----- nvinfo : EIATTR_SPARSE_MMA_MASK
	.align		4
.L_15:
        /*0048*/ 	.byte	0x03, 0x50
        /*004a*/ 	.short	0x0000


	//----- nvinfo : EIATTR_MAXREG_COUNT
	.align		4
        /*004c*/ 	.byte	0x03, 0x1b
        /*004e*/ 	.short	0x00ff


	//----- nvinfo : EIATTR_MERCURY_ISA_VERSION
	.align		4
        /*0050*/ 	.byte	0x03, 0x5f
        /*0052*/ 	.short	0x0101


	//----- nvinfo : EIATTR_VRC_CTA_INIT_COUNT
	.align		4
        /*0054*/ 	.byte	0x02, 0x4a
	.zero		1
	.zero		1


	//----- nvinfo : EIATTR_EXIT_INSTR_OFFSETS
	.align		4
        /*0058*/ 	.byte	0x04, 0x1c
        /*005a*/ 	.short	(.L_17 - .L_16)


	//   ....[0]....
.L_16:
        /*005c*/ 	.word	0x00000120


	//   ....[1]....
        /*0060*/ 	.word	0x000005c0


	//   ....[2]....
        /*0064*/ 	.word	0x00000870


	//   ....[3]....
        /*0068*/ 	.word	0x00000a20


	//----- nvinfo : EIATTR_CBANK_PARAM_SIZE
	.align		4
.L_17:
        /*006c*/ 	.byte	0x03, 0x19
        /*006e*/ 	.short	0x0014


	//----- nvinfo : EIATTR_PARAM_CBANK
	.align		4
        /*0070*/ 	.byte	0x04, 0x0a
        /*0072*/ 	.short	(.L_19 - .L_18)
	.align		4
.L_18:
        /*0074*/ 	.word	index@(.nv.constant0._Z4calcPfiii)
        /*0078*/ 	.short	0x0380
        /*007a*/ 	.short	0x0014


	//----- nvinfo : EIATTR_SW_WAR
	.align		4
.L_19:
        /*007c*/ 	.byte	0x04, 0x36
        /*007e*/ 	.short	(.L_21 - .L_20)
.L_20:
        /*0080*/ 	.word	0x00000008
.L_21:


//--------------------- .nv.callgraph             --------------------------
	.section	.nv.callgraph,"",@"SHT_CUDA_CALLGRAPH"
	.align	4
	.sectionentsize	8
	.align		4
        /*0000*/ 	.word	0x00000000
	.align		4
        /*0004*/ 	.word	0xffffffff
	.align		4
        /*0008*/ 	.word	0x00000000
	.align		4
        /*000c*/ 	.word	0xfffffffe
	.align		4
        /*0010*/ 	.word	0x00000000
	.align		4
        /*0014*/ 	.word	0xfffffffd
	.align		4
        /*0018*/ 	.word	0x00000000
	.align		4
        /*001c*/ 	.word	0xfffffffc


//--------------------- .text._Z4calcPfiii        --------------------------
	.section	.text._Z4calcPfiii,"ax",@progbits
	.align	128
        .global         _Z4calcPfiii
        .type           _Z4calcPfiii,@function
        .size           _Z4calcPfiii,(.L_x_4 - _Z4calcPfiii)
        .other          _Z4calcPfiii,@"STO_CUDA_ENTRY STV_DEFAULT"
_Z4calcPfiii:
.text._Z4calcPfiii:
[----:B------:R-:W-:Y:S01]  /*0000*/  LDC R1, c[0x0][0x37c] ;  /* 0x0000df00ff017b82 */ /* 0x000fe20000000800 */
[----:B------:R-:W0:Y:S07]  /*0010*/  S2R R6, SR_TID.Y ;  /* 0x0000000000067919 */ /* 0x000e2e0000002200 */
[----:B------:R-:W1:Y:S01]  /*0020*/  LDC R3, c[0x0][0x360] ;  /* 0x0000d800ff037b82 */ /* 0x000e620000000800 */
[----:B------:R-:W1:Y:S07]  /*0030*/  S2R R0, SR_TID.X ;  /* 0x0000000000007919 */ /* 0x000e6e0000002100 */
[----:B------:R-:W0:Y:S08]  /*0040*/  S2UR UR5, SR_CTAID.Y ;  /* 0x00000000000579c3 */ /* 0x000e300000002600 */
[----:B------:R-:W0:Y:S08]  /*0050*/  LDC R7, c[0x0][0x364] ;  /* 0x0000d900ff077b82 */ /* 0x000e300000000800 */
[----:B------:R-:W1:Y:S08]  /*0060*/  S2UR UR4, SR_CTAID.X ;  /* 0x00000000000479c3 */ /* 0x000e700000002500 */
[----:B------:R-:W2:Y:S08]  /*0070*/  LDC.64 R4, c[0x0][0x388] ;  /* 0x0000e200ff047b82 */ /* 0x000eb00000000a00 */
[----:B------:R-:W3:Y:S01]  /*0080*/  LDC R2, c[0x0][0x390] ;  /* 0x0000e400ff027b82 */ /* 0x000ee20000000800 */
[----:B0-----:R-:W-:-:S05]  /*0090*/  IMAD R7, R7, UR5, R6 ;  /* 0x0000000507077c24 */ /* 0x001fca000f8e0206 */
[----:B------:R-:W-:Y:S01]  /*00a0*/  ISETP.NE.AND P0, PT, R7, RZ, PT ;  /* 0x000000ff0700720c */ /* 0x000fe20003f05270 */
[----:B-1----:R-:W-:-:S05]  /*00b0*/  IMAD R3, R3, UR4, R0 ;  /* 0x0000000403037c24 */ /* 0x002fca000f8e0200 */
[----:B------:R-:W-:Y:S02]  /*00c0*/  ISETP.EQ.OR P0, PT, R3, RZ, !P0 ;  /* 0x000000ff0300720c */ /* 0x000fe40004702670 */
[----:B--2---:R-:W-:Y:S02]  /*00d0*/  IADD3 R0, PT, PT, R4, -0x1, RZ ;  /* 0xffffffff04007810 */ /* 0x004fe40007ffe0ff */
[----:B------:R-:W-:Y:S02]  /*00e0*/  IADD3 R6, PT, PT, R5, -0x1, RZ ;  /* 0xffffffff05067810 */ /* 0x000fe40007ffe0ff */
[----:B------:R-:W-:-:S04]  /*00f0*/  ISETP.GE.OR P0, PT, R3, R0, P0 ;  /* 0x000000000300720c */ /* 0x000fc80000706670 */
[----:B------:R-:W-:-:S04]  /*0100*/  ISETP.GE.OR P0, PT, R7, R6, P0 ;  /* 0x000000060700720c */ /* 0x000fc80000706670 */
[----:B---3--:R-:W-:-:S13]  /*0110*/  ISETP.LT.OR P0, PT, R2, 0x1, P0 ;  /* 0x000000010200780c */ /* 0x008fda0000701670 */
[----:B------:R-:W-:Y:S05]  /*0120*/  @P0 EXIT ;  /* 0x000000000000094d */ /* 0x000fea0003800000 */
[----:B------:R-:W-:Y:S01]  /*0130*/  ISETP.GE.U32.AND P1, PT, R2, 0x4, PT ;  /* 0x000000040200780c */ /* 0x000fe20003f26070 */
[----:B------:R-:W-:Y:S01]  /*0140*/  IMAD R6, R4, R5, RZ ;  /* 0x0000000504067224 */ /* 0x000fe200078e02ff */
[----:B------:R-:W-:Y:S01]  /*0150*/  LOP3.LUT R0, R2, 0x3, RZ, 0xc0, !PT ;  /* 0x0000000302007812 */ /* 0x000fe200078ec0ff */
[----:B------:R-:W0:Y:S01]  /*0160*/  LDCU.64 UR4, c[0x0][0x358] ;  /* 0x00006b00ff0477ac */ /* 0x000e220008000a00 */
[CC--:B------:R-:W-:Y:S02]  /*0170*/  IMAD R8, R7.reuse, R4.reuse, -R4 ;  /* 0x0000000407087224 */ /* 0x0c0fe400078e0a04 */
[----:B------:R-:W-:Y:S02]  /*0180*/  IMAD R5, R7, R4, R3 ;  /* 0x0000000407057224 */ /* 0x000fe400078e0203 */
[----:B------:R-:W-:Y:S01]  /*0190*/  HFMA2 R7, -RZ, RZ, 0, 0 ;  /* 0x00000000ff077431 */ /* 0x000fe200000001ff */
[----:B------:R-:W-:-:S04]  /*01a0*/  ISETP.NE.AND P0, PT, R0, RZ, PT ;  /* 0x000000ff0000720c */ /* 0x000fc80003f05270 */
[----:B------:R-:W-:Y:S09]  /*01b0*/  @!P1 BRA `(.L_x_0) ;  /* 0x0000000400009947 */ /* 0x000ff20003800000 */
[----:B------:R-:W1:Y:S02]  /*01c0*/  LDC.64 R12, c[0x0][0x380] ;  /* 0x0000e000ff0c7b82 */ /* 0x000e640000000a00 */
[----:B-1----:R-:W-:-:S05]  /*01d0*/  IMAD.WIDE R10, R5, 0x4, R12 ;  /* 0x00000004050a7825 */ /* 0x002fca00078e020c */
[----:B0-----:R0:W5:Y:S01]  /*01e0*/  LDG.E R25, desc[UR4][R10.64] ;  /* 0x000000040a197981 */ /* 0x001162000c1e1900 */
[----:B------:R-:W-:Y:S01]  /*01f0*/  IADD3 R9, PT, PT, R3, R8, RZ ;  /* 0x0000000803097210 */ /* 0x000fe20007ffe0ff */
[----:B------:R-:W-:Y:S01]  /*0200*/  IMAD.WIDE R14, R6, 0x4, R10 ;  /* 0x00000004060e7825 */ /* 0x000fe200078e020a */
[----:B------:R-:W-:-:S03]  /*0210*/  LOP3.LUT R7, R2, 0x7ffffffc, RZ, 0xc0, !PT ;  /* 0x7ffffffc02077812 */ /* 0x000fc600078ec0ff */
[----:B------:R-:W-:Y:S01]  /*0220*/  IMAD.WIDE R12, R9, 0x4, R12 ;  /* 0x00000004090c7825 */ /* 0x000fe200078e020c */
[----:B------:R-:W-:-:S03]  /*0230*/  IADD3 R9, PT, PT, -R7, RZ, RZ ;  /* 0x000000ff07097210 */ /* 0x000fc60007ffe1ff */
[----:B------:R-:W-:-:S04]  /*0240*/  IMAD.WIDE R18, R4, 0x4, R10 ;  /* 0x0000000404127825 */ /* 0x000fc800078e020a */
[----:B------:R-:W-:-:S04]  /*0250*/  IMAD.WIDE R20, R6, 0x4, R12 ;  /* 0x0000000406147825 */ /* 0x000fc800078e020c */
[----:B0-----:R-:W-:-:S07]  /*0260*/  IMAD.WIDE R16, R4, 0x4, R14 ;  /* 0x0000000404107825 */ /* 0x001fce00078e020e */
.L_x_1:
[----:B------:R-:W2:Y:S04]  /*0270*/  LDG.E R22, desc[UR4][R10.64+-0x4] ;  /* 0xfffffc040a167981 */ /* 0x000ea8000c1e1900 */
[----:B-1----:R-:W3:Y:S04]  /*0280*/  LDG.E R23, desc[UR4][R10.64+0x4] ;  /* 0x000004040a177981 */ /* 0x002ee8000c1e1900 */
[----:B------:R-:W4:Y:S04]  /*0290*/  LDG.E R27, desc[UR4][R12.64] ;  /* 0x000000040c1b7981 */ /* 0x000f28000c1e1900 */
[----:B------:R-:W4:Y:S01]  /*02a0*/  LDG.E R29, desc[UR4][R18.64] ;  /* 0x00000004121d7981 */ /* 0x000f22000c1e1900 */
[----:B------:R-:W-:Y:S01]  /*02b0*/  UMOV UR6, 0x9999999a ;  /* 0x9999999a00067882 */ /* 0x000fe20000000000 */
[----:B------:R-:W-:-:S02]  /*02c0*/  UMOV UR7, 0x3fc99999 ;  /* 0x3fc9999900077882 */ /* 0x000fc40000000000 */
[----:B------:R-:W4:Y:S01]  /*02d0*/  LDG.E R24, desc[UR4][R14.64+-0x4] ;  /* 0xfffffc040e187981 */ /* 0x000f22000c1e1900 */
[----:B--2--5:R-:W-:-:S03]  /*02e0*/  FADD R22, R22, R25 ;  /* 0x0000001916167221 */ /* 0x024fc60000000000 */
[----:B------:R-:W2:Y:S01]  /*02f0*/  LDG.E R25, desc[UR4][R14.64+0x4] ;  /* 0x000004040e197981 */ /* 0x000ea2000c1e1900 */
[----:B---3--:R-:W-:-:S04]  /*0300*/  FADD R22, R22, R23 ;  /* 0x0000001716167221 */ /* 0x008fc80000000000 */
[----:B----4-:R-:W-:-:S04]  /*0310*/  FADD R22, R22, R27 ;  /* 0x0000001b16167221 */ /* 0x010fc80000000000 */
[----:B------:R-:W-:-:S04]  /*0320*/  FADD R29, R22, R29 ;  /* 0x0000001d161d7221 */ /* 0x000fc80000000000 */
[----:B------:R-:W0:Y:S02]  /*0330*/  F2F.F64.F32 R22, R29 ;  /* 0x0000001d00167310 */ /* 0x000e240000201800 */
[----:B0-----:R-:W-:-:S10]  /*0340*/  DMUL R22, R22, UR6 ;  /* 0x0000000616167c28 */ /* 0x001fd40008000000 */
[----:B------:R-:W0:Y:S02]  /*0350*/  F2F.F32.F64 R23, R22 ;  /* 0x0000001600177310 */ /* 0x000e240000301000 */
[----:B0-----:R0:W-:Y:S04]  /*0360*/  STG.E desc[UR4][R14.64], R23 ;  /* 0x000000170e007986 */ /* 0x0011e8000c101904 */
[----:B------:R-:W3:Y:S04]  /*0370*/  LDG.E R27, desc[UR4][R20.64] ;  /* 0x00000004141b7981 */ /* 0x000ee8000c1e1900 */
[----:B------:R-:W4:Y:S01]  /*0380*/  LDG.E R26, desc[UR4][R16.64] ;  /* 0x00000004101a7981 */ /* 0x000f22000c1e1900 */
[----:B------:R-:W-:-:S03]  /*0390*/  FADD R24, R23, R24 ;  /* 0x0000001817187221 */ /* 0x000fc60000000000 */
[----:B------:R-:W4:Y:S04]  /*03a0*/  LDG.E R22, desc[UR4][R10.64+-0x4] ;  /* 0xfffffc040a167981 */ /* 0x000f28000c1e1900 */
[----:B0-----:R-:W4:Y:S01]  /*03b0*/  LDG.E R23, desc[UR4][R10.64+0x4] ;  /* 0x000004040a177981 */ /* 0x001f22000c1e1900 */
[----:B--2---:R-:W-:-:S04]  /*03c0*/  FADD R24, R24, R25 ;  /* 0x0000001918187221 */ /* 0x004fc80000000000 */
[----:B---3--:R-:W-:-:S04]  /*03d0*/  FADD R24, R24, R27 ;  /* 0x0000001b18187221 */ /* 0x008fc80000000000 */
[----:B----4-:R-:W-:-:S04]  /*03e0*/  FADD R26, R24, R26 ;  /* 0x0000001a181a7221 */ /* 0x010fc80000000000 */
[----:B------:R-:W0:Y:S02]  /*03f0*/  F2F.F64.F32 R24, R26 ;  /* 0x0000001a00187310 */ /* 0x000e240000201800 */
[----:B0-----:R-:W-:-:S10]  /*0400*/  DMUL R24, R24, UR6 ;  /* 0x0000000618187c28 */ /* 0x001fd40008000000 */
[----:B------:R-:W0:Y:S02]  /*0410*/  F2F.F32.F64 R25, R24 ;  /* 0x0000001800197310 */ /* 0x000e240000301000 */
[----:B0-----:R0:W-:Y:S04]  /*0420*/  STG.E desc[UR4][R10.64], R25 ;  /* 0x000000190a007986 */ /* 0x0011e8000c101904 */
[----:B------:R-:W2:Y:S04]  /*0430*/  LDG.E R27, desc[UR4][R12.64] ;  /* 0x000000040c1b7981 */ /* 0x000ea8000c1e1900 */
[----:B------:R-:W3:Y:S01]  /*0440*/  LDG.E R29, desc[UR4][R18.64] ;  /* 0x00000004121d7981 */ /* 0x000ee2000c1e1900 */
[----:B------:R-:W-:-:S03]  /*0450*/  FADD R22, R25, R22 ;  /* 0x0000001619167221 */ /* 0x000fc60000000000 */
[----:B------:R-:W4:Y:S01]  /*0460*/  LDG.E R24, desc[UR4][R14.64+-0x4] ;  /* 0xfffffc040e187981 */ /* 0x000f22000c1e1900 */
[----:B------:R-:W-:-:S03]  /*0470*/  FADD R22, R22, R23 ;  /* 0x0000001716167221 */ /* 0x000fc60000000000 */
[----:B0-----:R-:W4:Y:S01]  /*0480*/  LDG.E R25, desc[UR4][R14.64+0x4] ;  /* 0x000004040e197981 */ /* 0x001f22000c1e1900 */
[----:B--2---:R-:W-:-:S04]  /*0490*/  FADD R22, R22, R27 ;  /* 0x0000001b16167221 */ /* 0x004fc80000000000 */
[----:B---3--:R-:W-:-:S04]  /*04a0*/  FADD R29, R22, R29 ;  /* 0x0000001d161d7221 */ /* 0x008fc80000000000 */
[----:B------:R-:W0:Y:S02]  /*04b0*/  F2F.F64.F32 R22, R29 ;  /* 0x0000001d00167310 */ /* 0x000e240000201800 */
[----:B0-----:R-:W-:-:S10]  /*04c0*/  DMUL R22, R22, UR6 ;  /* 0x0000000616167c28 */ /* 0x001fd40008000000 */
[----:B------:R-:W0:Y:S02]  /*04d0*/  F2F.F32.F64 R23, R22 ;  /* 0x0000001600177310 */ /* 0x000e240000301000 */
[----:B0-----:R1:W-:Y:S04]  /*04e0*/  STG.E desc[UR4][R14.64], R23 ;  /* 0x000000170e007986 */ /* 0x0013e8000c101904 */
[----:B------:R-:W2:Y:S04]  /*04f0*/  LDG.E R27, desc[UR4][R20.64] ;  /* 0x00000004141b7981 */ /* 0x000ea8000c1e1900 */
[----:B------:R-:W3:Y:S01]  /*0500*/  LDG.E R26, desc[UR4][R16.64] ;  /* 0x00000004101a7981 */ /* 0x000ee2000c1e1900 */
[----:B----4-:R-:W-:-:S04]  /*0510*/  FADD R24, R23, R24 ;  /* 0x0000001817187221 */ /* 0x010fc80000000000 */
[----:B------:R-:W-:Y:S01]  /*0520*/  FADD R24, R24, R25 ;  /* 0x0000001918187221 */ /* 0x000fe20000000000 */
[----:B------:R-:W-:-:S04]  /*0530*/  IADD3 R9, PT, PT, R9, 0x4, RZ ;  /* 0x0000000409097810 */ /* 0x000fc80007ffe0ff */
[----:B------:R-:W-:Y:S01]  /*0540*/  ISETP.NE.AND P1, PT, R9, RZ, PT ;  /* 0x000000ff0900720c */ /* 0x000fe20003f25270 */
[----:B--2---:R-:W-:-:S04]  /*0550*/  FADD R24, R24, R27 ;  /* 0x0000001b18187221 */ /* 0x004fc80000000000 */
[----:B---3--:R-:W-:-:S04]  /*0560*/  FADD R26, R24, R26 ;  /* 0x0000001a181a7221 */ /* 0x008fc80000000000 */
[----:B------:R-:W0:Y:S02]  /*0570*/  F2F.F64.F32 R24, R26 ;  /* 0x0000001a00187310 */ /* 0x000e240000201800 */
[----:B0-----:R-:W-:-:S10]  /*0580*/  DMUL R24, R24, UR6 ;  /* 0x0000000618187c28 */ /* 0x001fd40008000000 */
[----:B------:R-:W0:Y:S02]  /*0590*/  F2F.F32.F64 R25, R24 ;  /* 0x0000001800197310 */ /* 0x000e240000301000 */
[----:B0-----:R1:W-:Y:S01]  /*05a0*/  STG.E desc[UR4][R10.64], R25 ;  /* 0x000000190a007986 */ /* 0x0013e2000c101904 */
[----:B------:R-:W-:Y:S05]  /*05b0*/  @P1 BRA `(.L_x_1) ;  /* 0xfffffffc002c1947 */ /* 0x000fea000383ffff */
.L_x_0:
[----:B0-----:R-:W-:Y:S05]  /*05c0*/  @!P0 EXIT ;  /* 0x000000000000894d */ /* 0x001fea0003800000 */
[----:B------:R-:W-:Y:S02]  /*05d0*/  ISETP.NE.AND P0, PT, R0, 0x1, PT ;  /* 0x000000010000780c */ /* 0x000fe40003f05270 */
[----:B------:R-:W-:-:S04]  /*05e0*/  LOP3.LUT R2, R2, 0x1, RZ, 0xc0, !PT ;  /* 0x0000000102027812 */ /* 0x000fc800078ec0ff */
[----:B------:R-:W-:-:S07]  /*05f0*/  ISETP.NE.U32.AND P1, PT, R2, 0x1, PT ;  /* 0x000000010200780c */ /* 0x000fce0003f25070 */
[----:B------:R-:W-:Y:S06]  /*0600*/  @!P0 BRA `(.L_x_2) ;  /* 0x0000000000988947 */ /* 0x000fec0003800000 */
[----:B------:R-:W1:Y:S01]  /*0610*/  LDC.64 R12, c[0x0][0x380] ;  /* 0x0000e000ff0c7b82 */ /* 0x000e620000000a00 */
[----:B------:R-:W-:Y:S01]  /*0620*/  IADD3 R9, PT, PT, R3, R8, RZ ;  /* 0x0000000803097210 */ /* 0x000fe20007ffe0ff */
[----:B-1----:R-:W-:-:S05]  /*0630*/  IMAD.WIDE R10, R5, 0x4, R12 ;  /* 0x00000004050a7825 */ /* 0x002fca00078e020c */
[----:B------:R-:W2:Y:S01]  /*0640*/  LDG.E R19, desc[UR4][R10.64] ;  /* 0x000000040a137981 */ /* 0x000ea2000c1e1900 */
[----:B------:R-:W-:-:S03]  /*0650*/  IMAD.WIDE R20, R9, 0x4, R12 ;  /* 0x0000000409147825 */ /* 0x000fc600078e020c */
[----:B------:R-:W2:Y:S01]  /*0660*/  LDG.E R0, desc[UR4][R10.64+-0x4] ;  /* 0xfffffc040a007981 */ /* 0x000ea2000c1e1900 */
[----:B------:R-:W-:-:S03]  /*0670*/  IMAD.WIDE R16, R4, 0x4, R10 ;  /* 0x0000000404107825 */ /* 0x000fc600078e020a */
[----:B------:R-:W3:Y:S04]  /*0680*/  LDG.E R15, desc[UR4][R10.64+0x4] ;  /* 0x000004040a0f7981 */ /* 0x000ee8000c1e1900 */
[----:B------:R-:W4:Y:S04]  /*0690*/  LDG.E R21, desc[UR4][R20.64] ;  /* 0x0000000414157981 */ /* 0x000f28000c1e1900 */
[----:B------:R-:W5:Y:S01]  /*06a0*/  LDG.E R17, desc[UR4][R16.64] ;  /* 0x0000000410117981 */ /* 0x000f62000c1e1900 */
[----:B------:R-:W-:Y:S01]  /*06b0*/  UMOV UR6, 0x9999999a ;  /* 0x9999999a00067882 */ /* 0x000fe20000000000 */
[----:B------:R-:W-:Y:S01]  /*06c0*/  UMOV UR7, 0x3fc99999 ;  /* 0x3fc9999900077882 */ /* 0x000fe20000000000 */
[----:B------:R-:W-:Y:S01]  /*06d0*/  IADD3 R9, PT, PT, R6, R9, RZ ;  /* 0x0000000906097210 */ /* 0x000fe20007ffe0ff */
[----:B--2---:R-:W-:-:S04]  /*06e0*/  FADD R0, R0, R19 ;  /* 0x0000001300007221 */ /* 0x004fc80000000000 */
[----:B---3--:R-:W-:-:S04]  /*06f0*/  FADD R0, R0, R15 ;  /* 0x0000000f00007221 */ /* 0x008fc80000000000 */
[----:B----4-:R-:W-:-:S04]  /*0700*/  FADD R0, R0, R21 ;  /* 0x0000001500007221 */ /* 0x010fc80000000000 */
[----:B-----5:R-:W-:-:S04]  /*0710*/  FADD R0, R0, R17 ;  /* 0x0000001100007221 */ /* 0x020fc80000000000 */
[----:B------:R-:W0:Y:S02]  /*0720*/  F2F.F64.F32 R14, R0 ;  /* 0x00000000000e7310 */ /* 0x000e240000201800 */
[----:B0-----:R-:W-:Y:S01]  /*0730*/  DMUL R18, R14, UR6 ;  /* 0x000000060e127c28 */ /* 0x001fe20008000000 */
[----:B------:R-:W-:-:S05]  /*0740*/  IADD3 R15, PT, PT, R6, R5, RZ ;  /* 0x00000005060f7210 */ /* 0x000fca0007ffe0ff */
[----:B------:R-:W0:Y:S01]  /*0750*/  F2F.F32.F64 R23, R18 ;  /* 0x0000001200177310 */ /* 0x000e220000301000 */
[----:B------:R-:W-:-:S05]  /*0760*/  IMAD.WIDE R14, R15, 0x4, R12 ;  /* 0x000000040f0e7825 */ /* 0x000fca00078e020c */
[----:B------:R-:W2:Y:S01]  /*0770*/  LDG.E R2, desc[UR4][R14.64+-0x4] ;  /* 0xfffffc040e027981 */ /* 0x000ea2000c1e1900 */
[----:B------:R-:W-:-:S03]  /*0780*/  IMAD.WIDE R12, R9, 0x4, R12 ;  /* 0x00000004090c7825 */ /* 0x000fc600078e020c */
[----:B------:R-:W3:Y:S01]  /*0790*/  LDG.E R9, desc[UR4][R14.64+0x4] ;  /* 0x000004040e097981 */ /* 0x000ee2000c1e1900 */
[----:B------:R-:W-:-:S03]  /*07a0*/  IMAD.WIDE R16, R4, 0x4, R14 ;  /* 0x0000000404107825 */ /* 0x000fc600078e020e */
[----:B0-----:R0:W-:Y:S04]  /*07b0*/  STG.E desc[UR4][R14.64], R23 ;  /* 0x000000170e007986 */ /* 0x0011e8000c101904 */
[----:B------:R-:W4:Y:S04]  /*07c0*/  LDG.E R13, desc[UR4][R12.64] ;  /* 0x000000040c0d7981 */ /* 0x000f28000c1e1900 */
[----:B------:R-:W5:Y:S01]  /*07d0*/  LDG.E R17, desc[UR4][R16.64] ;  /* 0x0000000410117981 */ /* 0x000f62000c1e1900 */
[----:B------:R-:W-:Y:S01]  /*07e0*/  IADD3 R7, PT, PT, R7, 0x2, RZ ;  /* 0x0000000207077810 */ /* 0x000fe20007ffe0ff */
[----:B--2---:R-:W-:-:S04]  /*07f0*/  FADD R2, R23, R2 ;  /* 0x0000000217027221 */ /* 0x004fc80000000000 */
[----:B---3--:R-:W-:-:S04]  /*0800*/  FADD R2, R2, R9 ;  /* 0x0000000902027221 */ /* 0x008fc80000000000 */
[----:B----4-:R-:W-:-:S04]  /*0810*/  FADD R2, R2, R13 ;  /* 0x0000000d02027221 */ /* 0x010fc80000000000 */
[----:B-----5:R-:W-:-:S04]  /*0820*/  FADD R2, R2, R17 ;  /* 0x0000001102027221 */ /* 0x020fc80000000000 */
[----:B------:R-:W1:Y:S02]  /*0830*/  F2F.F64.F32 R18, R2 ;  /* 0x0000000200127310 */ /* 0x000e640000201800 */
[----:B-1----:R-:W-:-:S10]  /*0840*/  DMUL R18, R18, UR6 ;  /* 0x0000000612127c28 */ /* 0x002fd40008000000 */
[----:B------:R-:W1:Y:S02]  /*0850*/  F2F.F32.F64 R19, R18 ;  /* 0x0000001200137310 */ /* 0x000e640000301000 */
[----:B-1----:R0:W-:Y:S02]  /*0860*/  STG.E desc[UR4][R10.64], R19 ;  /* 0x000000130a007986 */ /* 0x0021e4000c101904 */
.L_x_2:
[----:B------:R-:W-:Y:S05]  /*0870*/  @P1 EXIT ;  /* 0x000000000000194d */ /* 0x000fea0003800000 */
[----:B01----:R-:W0:Y:S01]  /*0880*/  LDC.64 R10, c[0x0][0x380] ;  /* 0x0000e000ff0a7b82 */ /* 0x003e220000000a00 */
[----:B------:R-:W-:-:S05]  /*0890*/  LOP3.LUT R7, R7, 0x1, RZ, 0xc0, !PT ;  /* 0x0000000107077812 */ /* 0x000fca00078ec0ff */
[CC--:B------:R-:W-:Y:S02]  /*08a0*/  IMAD R13, R6.reuse, R7.reuse, R5 ;  /* 0x00000007060d7224 */ /* 0x0c0fe400078e0205 */
[----:B------:R-:W-:-:S05]  /*08b0*/  IMAD R9, R6, R7, R3 ;  /* 0x0000000706097224 */ /* 0x000fca00078e0203 */
[----:B------:R-:W-:Y:S01]  /*08c0*/  IADD3 R9, PT, PT, R8, R9, RZ ;  /* 0x0000000908097210 */ /* 0x000fe20007ffe0ff */
[----:B0-----:R-:W-:-:S05]  /*08d0*/  IMAD.WIDE R2, R13, 0x4, R10 ;  /* 0x000000040d027825 */ /* 0x001fca00078e020a */
        /* <DEDUP_REMOVED lines=9> */
[----:B------:R-:W-:-:S05]  /*0970*/  LOP3.LUT R7, R7, 0x1, RZ, 0x3c, !PT ;  /* 0x0000000107077812 */ /* 0x000fca00078e3cff */
[----:B------:R-:W-:-:S04]  /*0980*/  IMAD R7, R6, R7, R5 ;  /* 0x0000000706077224 */ /* 0x000fc800078e0205 */
[----:B------:R-:W-:-:S04]  /*0990*/  IMAD.WIDE R10, R7, 0x4, R10 ;  /* 0x00000004070a7825 */ /* 0x000fc800078e020a */
[----:B--2---:R-:W-:-:S04]  /*09a0*/  FADD R0, R0, R15 ;  /* 0x0000000f00007221 */ /* 0x004fc80000000000 */
[----:B---3--:R-:W-:-:S04]  /*09b0*/  FADD R0, R0, R17 ;  /* 0x0000001100007221 */ /* 0x008fc80000000000 */
[----:B----4-:R-:W-:-:S04]  /*09c0*/  FADD R0, R0, R9 ;  /* 0x0000000900007221 */ /* 0x010fc80000000000 */
[----:B-----5:R-:W-:-:S04]  /*09d0*/  FADD R0, R0, R13 ;  /* 0x0000000d00007221 */ /* 0x020fc80000000000 */
[----:B------:R-:W0:Y:S02]  /*09e0*/  F2F.F64.F32 R14, R0 ;  /* 0x00000000000e7310 */ /* 0x000e240000201800 */
[----:B0-----:R-:W-:-:S10]  /*09f0*/  DMUL R14, R14, UR6 ;  /* 0x000000060e0e7c28 */ /* 0x001fd40008000000 */
[----:B------:R-:W0:Y:S02]  /*0a00*/  F2F.F32.F64 R15, R14 ;  /* 0x0000000e000f7310 */ /* 0x000e240000301000 */
[----:B0-----:R-:W-:Y:S01]  /*0a10*/  STG.E desc[UR4][R10.64], R15 ;  /* 0x0000000f0a007986 */ /* 0x001fe2000c101904 */
[----:B------:R-:W-:Y:S05]  /*0a20*/  EXIT ;  /* 0x000000000000794d */ /* 0x000fea0003800000 */
.L_x_3:
[----:B------:R-:W-:-:S00]  /*0a30*/  BRA `(.L_x_3) ;  /* 0xfffffffc00fc7947 */ /* 0x000fc0000383ffff */
[----:B------:R-:W-:-:S00]  /*0a40*/  NOP ;  /* 0x0000000000007918 */ /* 0x000fc00000000000 */
        /* <DEDUP_REMOVED lines=11> */
.L_x_4:


//--------------------- .nv.shared.reserved.0     --------------------------
	.section	.nv.shared.reserved.0,"aw",@nobits
	.weak		__nv_reservedSMEM_offset_0_alias
	.size		__nv_reservedSMEM_offset_0_alias, 0, 64
	.other		__nv_reservedSMEM_offset_0_alias,@"STO_CUDA_RESERVED_SHARED STV_DEFAULT"
__nv_reservedSMEM_offset_0_alias:
	.zero		0
	.zero		64


//--------------------- .nv.constant0._Z4calcPfiii --------------------------
	.section	.nv.constant0._Z4calcPfiii,"a",@progbits
	.sectionflags	@""
	.align	4
.nv.constant0._Z4calcPfiii:
	.zero		916


//--------------------- SYMBOLS --------------------------

	.type		.nv.reservedSmem.offset0,@object
	.size		.nv.reservedSmem.offset0,0x4
